	.headerflags	@"EF_CUDA_TEXMODE_UNIFIED EF_CUDA_64BIT_ADDRESS EF_CUDA_ACCELERATORS EF_CUDA_SM90 EF_CUDA_VIRTUAL_SM(EF_CUDA_SM90)"
	.elftype	@"ET_EXEC"


//--------------------- .nv.info                  --------------------------
	.section	.nv.info,"",@"SHT_CUDA_INFO"
	.align	4


	//----- nvinfo : EIATTR_REGCOUNT
	.align		4
        /*0000*/ 	.byte	0x04, 0x2f
        /*0002*/ 	.short	(.L_1 - .L_0)
	.align		4
.L_0:
        /*0004*/ 	.word	index@(triton_poi_fused__adaptive_avg_pool2d_16)
        /*0008*/ 	.word	0x00000028


	//----- nvinfo : EIATTR_MIN_STACK_SIZE
	.align		4
.L_1:
        /*000c*/ 	.byte	0x04, 0x12
        /*000e*/ 	.short	(.L_3 - .L_2)
	.align		4
.L_2:
        /*0010*/ 	.word	index@(triton_poi_fused__adaptive_avg_pool2d_16)
        /*0014*/ 	.word	0x00000000


	//----- nvinfo : EIATTR_FRAME_SIZE
	.align		4
.L_3:
        /*0018*/ 	.byte	0x04, 0x11
        /*001a*/ 	.short	(.L_5 - .L_4)
	.align		4
.L_4:
        /*001c*/ 	.word	index@(triton_poi_fused__adaptive_avg_pool2d_16)
        /*0020*/ 	.word	0x00000000


	//----- nvinfo : EIATTR_MIN_STACK_SIZE
	.align		4
.L_5:
        /*0024*/ 	.byte	0x04, 0x12
        /*0026*/ 	.short	(.L_7 - .L_6)
	.align		4
.L_6:
        /*0028*/ 	.word	index@(triton_poi_fused__adaptive_avg_pool2d_16)
        /*002c*/ 	.word	0x00000000
.L_7:


//--------------------- .nv.info.triton_poi_fused__adaptive_avg_pool2d_16 --------------------------
	.section	.nv.info.triton_poi_fused__adaptive_avg_pool2d_16,"",@"SHT_CUDA_INFO"
	.sectionflags	@""
	.align	4


	//----- nvinfo : EIATTR_CUDA_API_VERSION
	.align		4
        /*0000*/ 	.byte	0x04, 0x37
        /*0002*/ 	.short	(.L_9 - .L_8)
.L_8:
        /*0004*/ 	.word	0x0000007c


	//----- nvinfo : EIATTR_KPARAM_INFO
	.align		4
.L_9:
        /*0008*/ 	.byte	0x04, 0x17
        /*000a*/ 	.short	(.L_11 - .L_10)
.L_10:
        /*000c*/ 	.word	0x00000000
        /*0010*/ 	.short	0x0002
        /*0012*/ 	.short	0x0010
        /*0014*/ 	.byte	0x00, 0xf0, 0x11, 0x00


	//----- nvinfo : EIATTR_KPARAM_INFO
	.align		4
.L_11:
        /*0018*/ 	.byte	0x04, 0x17
        /*001a*/ 	.short	(.L_13 - .L_12)
.L_12:
        /*001c*/ 	.word	0x00000000
        /*0020*/ 	.short	0x0001
        /*0022*/ 	.short	0x0008
        /*0024*/ 	.byte	0x00, 0xf4, 0x21, 0x00


	//----- nvinfo : EIATTR_KPARAM_INFO
	.align		4
.L_13:
        /*0028*/ 	.byte	0x04, 0x17
        /*002a*/ 	.short	(.L_15 - .L_14)
.L_14:
        /*002c*/ 	.word	0x00000000
        /*0030*/ 	.short	0x0000
        /*0032*/ 	.short	0x0000
        /*0034*/ 	.byte	0x00, 0xf4, 0x21, 0x00


	//----- nvinfo : EIATTR_SPARSE_MMA_MASK
	.align		4
.L_15:
        /*0038*/ 	.byte	0x03, 0x50
        /*003a*/ 	.short	0x0000


	//----- nvinfo : EIATTR_MAXREG_COUNT
	.align		4
        /*003c*/ 	.byte	0x03, 0x1b
        /*003e*/ 	.short	0x00ff


	//----- nvinfo : EIATTR_EXIT_INSTR_OFFSETS
	.align		4
        /*0040*/ 	.byte	0x04, 0x1c
        /*0042*/ 	.short	(.L_17 - .L_16)


	//   ....[0]....
.L_16:
        /*0044*/ 	.word	0x00001140


	//   ....[1]....
        /*0048*/ 	.word	0x00001160


	//----- nvinfo : EIATTR_REQNTID
	.align		4
.L_17:
        /*004c*/ 	.byte	0x04, 0x10
        /*004e*/ 	.short	(.L_19 - .L_18)
.L_18:
        /*0050*/ 	.word	0x00000080
        /*0054*/ 	.word	0x00000001
        /*0058*/ 	.word	0x00000001


	//----- nvinfo : EIATTR_CBANK_PARAM_SIZE
	.align		4
.L_19:
        /*005c*/ 	.byte	0x03, 0x19
        /*005e*/ 	.short	0x0014


	//----- nvinfo : EIATTR_PARAM_CBANK
	.align		4
        /*0060*/ 	.byte	0x04, 0x0a
        /*0062*/ 	.short	(.L_21 - .L_20)
	.align		4
.L_20:
        /*0064*/ 	.word	index@(.nv.constant0.triton_poi_fused__adaptive_avg_pool2d_16)
        /*0068*/ 	.short	0x0210
        /*006a*/ 	.short	0x0014


	//----- nvinfo : EIATTR_SW_WAR
	.align		4
.L_21:
        /*006c*/ 	.byte	0x04, 0x36
        /*006e*/ 	.short	(.L_23 - .L_22)
.L_22:
        /*0070*/ 	.word	0x00000008
.L_23:


//--------------------- .nv.callgraph             --------------------------
	.section	.nv.callgraph,"",@"SHT_CUDA_CALLGRAPH"
	.align	4
	.sectionentsize	8
	.align		4
        /*0000*/ 	.word	0x00000000
	.align		4
        /*0004*/ 	.word	0xffffffff
	.align		4
        /*0008*/ 	.word	0x00000000
	.align		4
        /*000c*/ 	.word	0xfffffffe
	.align		4
        /*0010*/ 	.word	0x00000000
	.align		4
        /*0014*/ 	.word	0xfffffffd
	.align		4
        /*0018*/ 	.word	0x00000000
	.align		4
        /*001c*/ 	.word	0xfffffffc


//--------------------- .text.triton_poi_fused__adaptive_avg_pool2d_16 --------------------------
	.section	.text.triton_poi_fused__adaptive_avg_pool2d_16,"ax",@progbits
	.align	128
        .global         triton_poi_fused__adaptive_avg_pool2d_16
        .type           triton_poi_fused__adaptive_avg_pool2d_16,@function
        .size           triton_poi_fused__adaptive_avg_pool2d_16,(.L_x_1 - triton_poi_fused__adaptive_avg_pool2d_16)
        .other          triton_poi_fused__adaptive_avg_pool2d_16,@"STO_CUDA_ENTRY STV_DEFAULT"
triton_poi_fused__adaptive_avg_pool2d_16:
.text.triton_poi_fused__adaptive_avg_pool2d_16:
[----:B------:R-:W0:Y:S01]  /*0000*/  LDC R1, c[0x0][0x28] ;  /* 0x00000a00ff017b82 */ /* 0x000e220000000800 */
[----:B------:R-:W1:Y:S07]  /*0010*/  S2R R2, SR_TID.X ;  /* 0x0000000000027919 */ /* 0x000e6e0000002100 */
[----:B------:R-:W2:Y:S01]  /*0020*/  LDC.64 R18, c[0x0][0x210] ;  /* 0x00008400ff127b82 */ /* 0x000ea20000000a00 */
[----:B------:R-:W-:Y:S01]  /*0030*/  ULDC.64 UR4, c[0x0][0x208] ;  /* 0x0000820000047ab9 */ /* 0x000fe20000000a00 */
[----:B------:R-:W-:Y:S01]  /*0040*/  IMAD.MOV.U32 R10, RZ, RZ, RZ ;  /* 0x000000ffff0a7224 */ /* 0x000fe200078e00ff */
[----:B------:R-:W3:Y:S01]  /*0050*/  S2R R3, SR_CTAID.X ;  /* 0x0000000000037919 */ /* 0x000ee20000002500 */
[----:B-1----:R-:W-:-:S05]  /*0060*/  LOP3.LUT R2, R2, 0x7f, RZ, 0xc0, !PT ;  /* 0x0000007f02027812 */ /* 0x002fca00078ec0ff */
[----:B---3--:R-:W-:-:S04]  /*0070*/  IMAD R2, R3, 0x80, R2 ;  /* 0x0000008003027824 */ /* 0x008fc800078e0202 */
[----:B------:R-:W-:-:S05]  /*0080*/  IMAD.HI R0, R2, 0x2aaaaaab, RZ ;  /* 0x2aaaaaab02007827 */ /* 0x000fca00078e02ff */
[----:B------:R-:W-:-:S05]  /*0090*/  LEA.HI R3, R0, R0, RZ, 0x1 ;  /* 0x0000000000037211 */ /* 0x000fca00078f08ff */
[----:B------:R-:W-:-:S04]  /*00a0*/  IMAD.HI R0, R3, 0x2aaaaaab, RZ ;  /* 0x2aaaaaab03007827 */ /* 0x000fc800078e02ff */
[----:B------:R-:W-:Y:S01]  /*00b0*/  IMAD R4, R3, -0x6, R2 ;  /* 0xfffffffa03047824 */ /* 0x000fe200078e0202 */
[----:B------:R-:W-:-:S03]  /*00c0*/  LEA.HI R0, R0, R0, RZ, 0x1 ;  /* 0x0000000000007211 */ /* 0x000fc600078f08ff */
[----:B------:R-:W-:Y:S02]  /*00d0*/  IMAD.SHL.U32 R6, R4, 0x10, RZ ;  /* 0x0000001004067824 */ /* 0x000fe400078e00ff */
[----:B------:R-:W-:Y:S02]  /*00e0*/  IMAD R0, R0, -0x6, R3 ;  /* 0xfffffffa00007824 */ /* 0x000fe400078e0203 */
[----:B------:R-:W-:Y:S02]  /*00f0*/  IMAD.SHL.U32 R4, R4, 0x8, RZ ;  /* 0x0000000804047824 */ /* 0x000fe400078e00ff */
[C---:B------:R-:W-:Y:S02]  /*0100*/  IMAD.SHL.U32 R3, R0.reuse, 0x10, RZ ;  /* 0x0000001000037824 */ /* 0x040fe400078e00ff */
[----:B------:R-:W-:Y:S01]  /*0110*/  IMAD.SHL.U32 R0, R0, 0x8, RZ ;  /* 0x0000000800007824 */ /* 0x000fe200078e00ff */
[----:B------:R-:W-:Y:S02]  /*0120*/  PRMT R5, R4, 0x8880, RZ ;  /* 0x0000888004057816 */ /* 0x000fe400000000ff */
[----:B------:R-:W-:-:S02]  /*0130*/  PRMT R3, R6, 0x5410, R3 ;  /* 0x0000541006037816 */ /* 0x000fc40000000003 */
[----:B------:R-:W-:-:S03]  /*0140*/  PRMT R0, R0, 0x8880, RZ ;  /* 0x0000888000007816 */ /* 0x000fc600000000ff */
[----:B------:R-:W-:Y:S02]  /*0150*/  VIADD.16x2 R3, R3, 0x150015 ;  /* 0x0015001503037836 */ /* 0x000fe40000000200 */
[----:B------:R-:W-:-:S03]  /*0160*/  IMAD R0, R0, 0x5556, RZ ;  /* 0x0000555600007824 */ /* 0x000fc600078e02ff */
[C---:B------:R-:W-:Y:S02]  /*0170*/  PRMT R4, R3.reuse, 0x7632, R4 ;  /* 0x0000763203047816 */ /* 0x040fe40000000004 */
[----:B------:R-:W-:Y:S01]  /*0180*/  PRMT R6, R3, 0x8880, RZ ;  /* 0x0000888003067816 */ /* 0x000fe200000000ff */
[----:B------:R-:W-:Y:S01]  /*0190*/  IMAD R3, R5, 0x5556, RZ ;  /* 0x0000555605037824 */ /* 0x000fe200078e02ff */
[----:B------:R-:W-:Y:S02]  /*01a0*/  PRMT R4, R4, 0x8880, RZ ;  /* 0x0000888004047816 */ /* 0x000fe400000000ff */
[----:B------:R-:W-:Y:S01]  /*01b0*/  SHF.R.S32.HI R0, RZ, 0x10, R0 ;  /* 0x00000010ff007819 */ /* 0x000fe20000011400 */
[----:B------:R-:W-:Y:S01]  /*01c0*/  IMAD.MOV.U32 R5, RZ, RZ, R6 ;  /* 0x000000ffff057224 */ /* 0x000fe200078e0006 */
[----:B------:R-:W-:Y:S01]  /*01d0*/  SHF.R.S32.HI R3, RZ, 0x10, R3 ;  /* 0x00000010ff037819 */ /* 0x000fe20000011403 */
[----:B------:R-:W-:Y:S02]  /*01e0*/  IMAD R4, R4, 0x2aab, RZ ;  /* 0x00002aab04047824 */ /* 0x000fe400078e02ff */
[----:B------:R-:W-:Y:S01]  /*01f0*/  IMAD R7, R5, 0x2aab, RZ ;  /* 0x00002aab05077824 */ /* 0x000fe200078e02ff */
[----:B------:R-:W-:-:S02]  /*0200*/  LOP3.LUT R5, R3, 0xffff, RZ, 0xc0, !PT ;  /* 0x0000ffff03057812 */ /* 0x000fc400078ec0ff */
[----:B------:R-:W-:Y:S02]  /*0210*/  SHF.R.S32.HI R6, RZ, 0x10, R4 ;  /* 0x00000010ff067819 */ /* 0x000fe40000011404 */
[----:B------:R-:W-:Y:S02]  /*0220*/  SHF.R.S32.HI R7, RZ, 0x10, R7 ;  /* 0x00000010ff077819 */ /* 0x000fe40000011407 */
[----:B------:R-:W-:Y:S02]  /*0230*/  LOP3.LUT R4, R0, 0xffff, RZ, 0xc0, !PT ;  /* 0x0000ffff00047812 */ /* 0x000fe400078ec0ff */
[----:B------:R-:W-:Y:S02]  /*0240*/  SHF.R.U32.HI R5, RZ, 0xf, R5 ;  /* 0x0000000fff057819 */ /* 0x000fe40000011605 */
[----:B------:R-:W-:Y:S02]  /*0250*/  LOP3.LUT R8, R6, 0xffff, RZ, 0xc0, !PT ;  /* 0x0000ffff06087812 */ /* 0x000fe400078ec0ff */
[----:B------:R-:W-:-:S02]  /*0260*/  LOP3.LUT R9, R7, 0xffff, RZ, 0xc0, !PT ;  /* 0x0000ffff07097812 */ /* 0x000fc400078ec0ff */
[----:B------:R-:W-:Y:S02]  /*0270*/  SHF.R.U32.HI R4, RZ, 0xf, R4 ;  /* 0x0000000fff047819 */ /* 0x000fe40000011604 */
[----:B------:R-:W-:Y:S02]  /*0280*/  SHF.R.U32.HI R8, RZ, 0xf, R8 ;  /* 0x0000000fff087819 */ /* 0x000fe40000011608 */
[----:B------:R-:W-:Y:S02]  /*0290*/  SHF.R.U32.HI R9, RZ, 0xf, R9 ;  /* 0x0000000fff097819 */ /* 0x000fe40000011609 */
[----:B------:R-:W-:Y:S01]  /*02a0*/  PRMT R0, R3, 0x5410, R0 ;  /* 0x0000541003007816 */ /* 0x000fe20000000000 */
[----:B------:R-:W-:Y:S01]  /*02b0*/  IMAD.HI R3, R2, 0x38e38e39, RZ ;  /* 0x38e38e3902037827 */ /* 0x000fe200078e02ff */
[----:B------:R-:W-:Y:S02]  /*02c0*/  PRMT R5, R5, 0x5410, R4 ;  /* 0x0000541005057816 */ /* 0x000fe40000000004 */
[----:B------:R-:W-:-:S02]  /*02d0*/  PRMT R6, R7, 0x5410, R6 ;  /* 0x0000541007067816 */ /* 0x000fc40000000006 */
[----:B------:R-:W-:Y:S01]  /*02e0*/  PRMT R9, R9, 0x5410, R8 ;  /* 0x0000541009097816 */ /* 0x000fe20000000008 */
[----:B------:R-:W-:Y:S01]  /*02f0*/  VIADD.16x2 R5, R0, R5 ;  /* 0x0000000500057236 */ /* 0x000fe20000000200 */
[----:B------:R-:W-:-:S03]  /*0300*/  SHF.R.U32.HI R4, RZ, 0x1f, R3 ;  /* 0x0000001fff047819 */ /* 0x000fc60000011603 */
[----:B------:R-:W-:Y:S01]  /*0310*/  VIADD.16x2 R7, R6, R9 ;  /* 0x0000000906077236 */ /* 0x000fe20000000200 */
[C---:B------:R-:W-:Y:S02]  /*0320*/  PRMT R6, R5.reuse, 0x7632, R6 ;  /* 0x0000763205067816 */ /* 0x040fe40000000006 */
[----:B------:R-:W-:Y:S02]  /*0330*/  LOP3.LUT R8, R5, 0xffff, RZ, 0xc0, !PT ;  /* 0x0000ffff05087812 */ /* 0x000fe400078ec0ff */
[C---:B------:R-:W-:Y:S02]  /*0340*/  PRMT R9, R6.reuse, 0x8880, RZ ;  /* 0x0000888006097816 */ /* 0x040fe400000000ff */
[----:B------:R-:W-:Y:S02]  /*0350*/  PRMT R0, R7, 0x7632, R0 ;  /* 0x0000763207007816 */ /* 0x000fe40000000000 */
[----:B------:R-:W-:Y:S02]  /*0360*/  PRMT R31, R5, 0x8880, RZ ;  /* 0x00008880051f7816 */ /* 0x000fe400000000ff */
[----:B------:R-:W-:Y:S01]  /*0370*/  LOP3.LUT R5, R6, 0xffff, RZ, 0xc0, !PT ;  /* 0x0000ffff06057812 */ /* 0x000fe200078ec0ff */
[----:B------:R-:W-:Y:S01]  /*0380*/  IMAD.MOV.U32 R6, RZ, RZ, R9 ;  /* 0x000000ffff067224 */ /* 0x000fe200078e0009 */
[----:B------:R-:W-:-:S02]  /*0390*/  PRMT R9, R0, 0x8880, RZ ;  /* 0x0000888000097816 */ /* 0x000fc400000000ff */
[----:B------:R-:W-:Y:S02]  /*03a0*/  PRMT R29, R8, 0x8880, RZ ;  /* 0x00008880081d7816 */ /* 0x000fe400000000ff */
[C---:B------:R-:W-:Y:S02]  /*03b0*/  LOP3.LUT R8, R7.reuse, 0xffff, RZ, 0xc0, !PT ;  /* 0x0000ffff07087812 */ /* 0x040fe400078ec0ff */
[----:B------:R-:W-:Y:S01]  /*03c0*/  PRMT R26, R7, 0x8880, RZ ;  /* 0x00008880071a7816 */ /* 0x000fe200000000ff */
[----:B------:R-:W-:Y:S01]  /*03d0*/  IMAD.MOV.U32 R7, RZ, RZ, R9 ;  /* 0x000000ffff077224 */ /* 0x000fe200078e0009 */
[----:B------:R-:W-:Y:S01]  /*03e0*/  PRMT R24, R8, 0x8880, RZ ;  /* 0x0000888008187816 */ /* 0x000fe200000000ff */
[----:B------:R-:W-:Y:S01]  /*03f0*/  VIADD R33, R29, 0x1 ;  /* 0x000000011d217836 */ /* 0x000fe20000000000 */
[----:B------:R-:W-:Y:S01]  /*0400*/  LEA.HI R4, R3, R4, RZ, 0x1d ;  /* 0x0000000403047211 */ /* 0x000fe200078fe8ff */
[----:B------:R-:W-:Y:S01]  /*0410*/  IMAD.MOV.U32 R3, RZ, RZ, RZ ;  /* 0x000000ffff037224 */ /* 0x000fe200078e00ff */
[----:B------:R-:W-:-:S02]  /*0420*/  ISETP.GE.AND P3, PT, R6, R7, PT ;  /* 0x000000070600720c */ /* 0x000fc40003f66270 */
[----:B------:R-:W-:Y:S01]  /*0430*/  ISETP.GE.AND P6, PT, R33, R24, PT ;  /* 0x000000182100720c */ /* 0x000fe20003fc6270 */
[----:B------:R-:W-:Y:S01]  /*0440*/  IMAD R35, R4, 0x100, R29 ;  /* 0x0000010004237824 */ /* 0x000fe200078e021d */
[----:B------:R-:W-:Y:S02]  /*0450*/  ISETP.LT.AND P3, PT, R31, R26, !P3 ;  /* 0x0000001a1f00720c */ /* 0x000fe40005f61270 */
[----:B------:R-:W-:Y:S02]  /*0460*/  PRMT R28, R5, 0x8880, RZ ;  /* 0x00008880051c7816 */ /* 0x000fe400000000ff */
[----:B------:R-:W-:Y:S02]  /*0470*/  ISETP.LT.AND P0, PT, R2, 0x4800, P3 ;  /* 0x000048000200780c */ /* 0x000fe40001f01270 */
[----:B------:R-:W-:Y:S01]  /*0480*/  ISETP.LT.AND P6, PT, R6, R7, !P6 ;  /* 0x000000070600720c */ /* 0x000fe200077c1270 */
[----:B------:R-:W-:-:S03]  /*0490*/  IMAD R35, R28, 0x10, R35 ;  /* 0x000000101c237824 */ /* 0x000fc600078e0223 */
[----:B------:R-:W-:Y:S01]  /*04a0*/  ISETP.LT.AND P1, PT, R2, 0x4800, P6 ;  /* 0x000048000200780c */ /* 0x000fe20003721270 */
[C---:B------:R-:W-:Y:S02]  /*04b0*/  VIADD R9, R35.reuse, 0x1 ;  /* 0x0000000123097836 */ /* 0x040fe40000000000 */
[----:B--2---:R-:W-:-:S04]  /*04c0*/  IMAD.WIDE R4, R35, 0x4, R18 ;  /* 0x0000000423047825 */ /* 0x004fc800078e0212 */
[----:B------:R-:W-:Y:S01]  /*04d0*/  IMAD.WIDE R8, R9, 0x4, R18 ;  /* 0x0000000409087825 */ /* 0x000fe200078e0212 */
[----:B------:R-:W2:Y:S05]  /*04e0*/  @P0 LDG.E.EL R3, desc[UR4][R4.64] ;  /* 0x0000000404030981 */ /* 0x000eaa000c2e1900 */
[----:B------:R1:W3:Y:S01]  /*04f0*/  @P1 LDG.E.EL R10, desc[UR4][R8.64] ;  /* 0x00000004080a1981 */ /* 0x0002e2000c2e1900 */
[----:B------:R-:W-:Y:S01]  /*0500*/  VIADD R27, R29, 0x2 ;  /* 0x000000021d1b7836 */ /* 0x000fe20000000000 */
[----:B------:R-:W-:Y:S01]  /*0510*/  LOP3.LUT R0, R0, 0xffff, RZ, 0xc0, !PT ;  /* 0x0000ffff00007812 */ /* 0x000fe200078ec0ff */
[----:B------:R-:W-:Y:S02]  /*0520*/  VIADD R11, R28, 0x1 ;  /* 0x000000011c0b7836 */ /* 0x000fe40000000000 */
[----:B------:R-:W-:Y:S01]  /*0530*/  VIADD R13, R35, 0x10 ;  /* 0x00000010230d7836 */ /* 0x000fe20000000000 */
[----:B------:R-:W-:-:S02]  /*0540*/  PRMT R30, R0, 0x8880, RZ ;  /* 0x00008880001e7816 */ /* 0x000fc400000000ff */
[----:B------:R-:W-:Y:S01]  /*0550*/  ISETP.GE.AND P4, PT, R27, R24, PT ;  /* 0x000000181b00720c */ /* 0x000fe20003f86270 */
[----:B------:R-:W-:Y:S01]  /*0560*/  IMAD.WIDE R12, R13, 0x4, R18 ;  /* 0x000000040d0c7825 */ /* 0x000fe200078e0212 */
[----:B------:R-:W-:Y:S02]  /*0570*/  ISETP.GE.AND P5, PT, R11, R30, PT ;  /* 0x0000001e0b00720c */ /* 0x000fe40003fa6270 */
[----:B-1----:R-:W-:Y:S02]  /*0580*/  CS2R R8, SRZ ;  /* 0x0000000000087805 */ /* 0x002fe4000001ff00 */
[----:B------:R-:W-:Y:S01]  /*0590*/  ISETP.LT.AND P4, PT, R6, R7, !P4 ;  /* 0x000000070600720c */ /* 0x000fe20006781270 */
[----:B------:R-:W-:Y:S01]  /*05a0*/  VIADD R11, R35, 0x2 ;  /* 0x00000002230b7836 */ /* 0x000fe20000000000 */
[----:B------:R-:W-:Y:S02]  /*05b0*/  ISETP.LT.AND P2, PT, R31, R26, !P5 ;  /* 0x0000001a1f00720c */ /* 0x000fe40006f41270 */
[----:B--2---:R-:W-:-:S02]  /*05c0*/  SEL R5, R3, RZ, P0 ;  /* 0x000000ff03057207 */ /* 0x004fc40000000000 */
[----:B------:R-:W-:Y:S02]  /*05d0*/  ISETP.LT.AND P0, PT, R2, 0x4800, P4 ;  /* 0x000048000200780c */ /* 0x000fe40002701270 */
[----:B---3--:R-:W-:Y:S01]  /*05e0*/  SEL R4, R10, RZ, P1 ;  /* 0x000000ff0a047207 */ /* 0x008fe20000800000 */
[----:B------:R-:W-:Y:S01]  /*05f0*/  IMAD.WIDE R10, R11, 0x4, R18 ;  /* 0x000000040b0a7825 */ /* 0x000fe200078e0212 */
[----:B------:R-:W-:-:S09]  /*0600*/  ISETP.LT.AND P1, PT, R2, 0x4800, P2 ;  /* 0x000048000200780c */ /* 0x000fd20001721270 */
[----:B------:R1:W2:Y:S04]  /*0610*/  @P0 LDG.E.EL R9, desc[UR4][R10.64] ;  /* 0x000000040a090981 */ /* 0x0002a8000c2e1900 */
[----:B------:R-:W3:Y:S01]  /*0620*/  @P1 LDG.E.EL R8, desc[UR4][R12.64] ;  /* 0x000000040c081981 */ /* 0x000ee2000c2e1900 */
[----:B------:R-:W-:Y:S01]  /*0630*/  VIADD R29, R29, 0x3 ;  /* 0x000000031d1d7836 */ /* 0x000fe20000000000 */
[----:B------:R-:W-:Y:S01]  /*0640*/  FSEL R3, RZ, 1, !P3 ;  /* 0x3f800000ff037808 */ /* 0x000fe20005800000 */
[C---:B------:R-:W-:Y:S01]  /*0650*/  VIADD R17, R35.reuse, 0x11 ;  /* 0x0000001123117836 */ /* 0x040fe20000000000 */
[----:B------:R-:W-:Y:S01]  /*0660*/  FSEL R0, RZ, 1, !P6 ;  /* 0x3f800000ff007808 */ /* 0x000fe20007000000 */
[----:B------:R-:W-:Y:S01]  /*0670*/  VIADD R15, R35, 0x3 ;  /* 0x00000003230f7836 */ /* 0x000fe20000000000 */
[-C--:B------:R-:W-:Y:S01]  /*0680*/  ISETP.GE.AND P3, PT, R29, R24.reuse, PT ;  /* 0x000000181d00720c */ /* 0x080fe20003f66270 */
[----:B-1----:R-:W-:Y:S01]  /*0690*/  IMAD.WIDE R10, R17, 0x4, R18 ;  /* 0x00000004110a7825 */ /* 0x002fe200078e0212 */
[----:B------:R-:W-:-:S02]  /*06a0*/  ISETP.LT.AND P6, PT, R33, R24, !P5 ;  /* 0x000000182100720c */ /* 0x000fc40006fc1270 */
[----:B------:R-:W-:Y:S01]  /*06b0*/  ISETP.LT.AND P3, PT, R6, R7, !P3 ;  /* 0x000000070600720c */ /* 0x000fe20005f61270 */
[----:B------:R-:W-:Y:S01]  /*06c0*/  IMAD.MOV.U32 R6, RZ, RZ, RZ ;  /* 0x000000ffff067224 */ /* 0x000fe200078e00ff */
[----:B------:R-:W-:Y:S01]  /*06d0*/  P2R R25, PR, RZ, 0x40 ;  /* 0x00000040ff197803 */ /* 0x000fe20000000000 */
[----:B------:R-:W-:Y:S01]  /*06e0*/  IMAD.WIDE R14, R15, 0x4, R18 ;  /* 0x000000040f0e7825 */ /* 0x000fe200078e0212 */
[----:B--2---:R-:W-:Y:S02]  /*06f0*/  SEL R9, R9, RZ, P0 ;  /* 0x000000ff09097207 */ /* 0x004fe40000000000 */
[----:B------:R-:W-:Y:S02]  /*0700*/  ISETP.LT.AND P0, PT, R2, 0x4800, P6 ;  /* 0x000048000200780c */ /* 0x000fe40003701270 */
[----:B---3--:R-:W-:Y:S01]  /*0710*/  SEL R7, R8, RZ, P1 ;  /* 0x000000ff08077207 */ /* 0x008fe20000800000 */
[----:B------:R-:W-:Y:S01]  /*0720*/  IMAD.MOV.U32 R8, RZ, RZ, RZ ;  /* 0x000000ffff087224 */ /* 0x000fe200078e00ff */
[----:B------:R-:W-:-:S09]  /*0730*/  ISETP.LT.AND P1, PT, R2, 0x4800, P3 ;  /* 0x000048000200780c */ /* 0x000fd20001f21270 */
[----:B------:R-:W2:Y:S04]  /*0740*/  @P0 LDG.E.EL R6, desc[UR4][R10.64] ;  /* 0x000000040a060981 */ /* 0x000ea8000c2e1900 */
[----:B------:R-:W3:Y:S01]  /*0750*/  @P1 LDG.E.EL R8, desc[UR4][R14.64] ;  /* 0x000000040e081981 */ /* 0x000ee2000c2e1900 */
[----:B------:R-:W-:Y:S02]  /*0760*/  VIADD R13, R35, 0x12 ;  /* 0x00000012230d7836 */ /* 0x000fe40000000000 */
[----:B------:R-:W-:Y:S02]  /*0770*/  IMAD.MOV.U32 R16, RZ, RZ, RZ ;  /* 0x000000ffff107224 */ /* 0x000fe400078e00ff */
[----:B------:R-:W-:Y:S01]  /*0780*/  IMAD.WIDE R12, R13, 0x4, R18 ;  /* 0x000000040d0c7825 */ /* 0x000fe200078e0212 */
[----:B--2---:R-:W-:-:S02]  /*0790*/  SEL R6, R6, RZ, P0 ;  /* 0x000000ff06067207 */ /* 0x004fc40000000000 */
[-C--:B------:R-:W-:Y:S02]  /*07a0*/  ISETP.LT.AND P0, PT, R27, R24.reuse, !P5 ;  /* 0x000000181b00720c */ /* 0x080fe40006f01270 */
[----:B---3--:R-:W-:Y:S02]  /*07b0*/  SEL R8, R8, RZ, P1 ;  /* 0x000000ff08087207 */ /* 0x008fe40000800000 */
[----:B------:R-:W-:Y:S02]  /*07c0*/  ISETP.LT.AND P1, PT, R2, 0x4800, P0 ;  /* 0x000048000200780c */ /* 0x000fe40000721270 */
[----:B------:R-:W-:Y:S01]  /*07d0*/  ISETP.LT.AND P6, PT, R29, R24, !P5 ;  /* 0x000000181d00720c */ /* 0x000fe20006fc1270 */
[----:B------:R-:W-:Y:S01]  /*07e0*/  VIADD R15, R35, 0x13 ;  /* 0x00000013230f7836 */ /* 0x000fe20000000000 */
[----:B------:R-:W-:-:S09]  /*07f0*/  P2R R36, PR, RZ, 0x1 ;  /* 0x00000001ff247803 */ /* 0x000fd20000000000 */
[----:B------:R-:W2:Y:S01]  /*0800*/  @P1 LDG.E.EL R16, desc[UR4][R12.64] ;  /* 0x000000040c101981 */ /* 0x000ea2000c2e1900 */
[----:B------:R-:W-:Y:S01]  /*0810*/  IMAD.MOV.U32 R11, RZ, RZ, RZ ;  /* 0x000000ffff0b7224 */ /* 0x000fe200078e00ff */
[----:B------:R-:W-:Y:S01]  /*0820*/  P2R R20, PR, RZ, 0x40 ;  /* 0x00000040ff147803 */ /* 0x000fe20000000000 */
[----:B------:R-:W-:Y:S01]  /*0830*/  IMAD.WIDE R14, R15, 0x4, R18 ;  /* 0x000000040f0e7825 */ /* 0x000fe200078e0212 */
[----:B--2---:R-:W-:Y:S02]  /*0840*/  SEL R10, R16, RZ, P1 ;  /* 0x000000ff100a7207 */ /* 0x004fe40000800000 */
[----:B------:R-:W-:-:S13]  /*0850*/  ISETP.LT.AND P1, PT, R2, 0x4800, P6 ;  /* 0x000048000200780c */ /* 0x000fda0003721270 */
[----:B------:R-:W2:Y:S01]  /*0860*/  @P1 LDG.E.EL R11, desc[UR4][R14.64] ;  /* 0x000000040e0b1981 */ /* 0x000ea2000c2e1900 */
[----:B------:R-:W-:Y:S01]  /*0870*/  VIADD R17, R28, 0x2 ;  /* 0x000000021c117836 */ /* 0x000fe20000000000 */
[----:B------:R-:W-:Y:S01]  /*0880*/  CS2R R12, SRZ ;  /* 0x00000000000c7805 */ /* 0x000fe2000001ff00 */
[----:B------:R-:W-:Y:S01]  /*0890*/  VIADD R21, R35, 0x20 ;  /* 0x0000002023157836 */ /* 0x000fe20000000000 */
[----:B--2---:R-:W-:Y:S02]  /*08a0*/  SEL R11, R11, RZ, P1 ;  /* 0x000000ff0b0b7207 */ /* 0x004fe40000800000 */
[----:B------:R-:W-:Y:S01]  /*08b0*/  ISETP.GE.AND P1, PT, R17, R30, PT ;  /* 0x0000001e1100720c */ /* 0x000fe20003f26270 */
[----:B------:R-:W-:-:S03]  /*08c0*/  IMAD.WIDE R16, R21, 0x4, R18 ;  /* 0x0000000415107825 */ /* 0x000fc600078e0212 */
[----:B------:R-:W-:-:S04]  /*08d0*/  ISETP.LT.AND P0, PT, R31, R26, !P1 ;  /* 0x0000001a1f00720c */ /* 0x000fc80004f01270 */
[----:B------:R-:W-:Y:S02]  /*08e0*/  ISETP.LT.AND P5, PT, R2, 0x4800, P0 ;  /* 0x000048000200780c */ /* 0x000fe400007a1270 */
[----:B------:R-:W-:-:S11]  /*08f0*/  P2R R21, PR, RZ, 0x1 ;  /* 0x00000001ff157803 */ /* 0x000fd60000000000 */
[----:B------:R-:W2:Y:S01]  /*0900*/  @P5 LDG.E.EL R12, desc[UR4][R16.64] ;  /* 0x00000004100c5981 */ /* 0x000ea2000c2e1900 */
[----:B------:R-:W-:Y:S01]  /*0910*/  ISETP.LT.AND P0, PT, R33, R24, !P1 ;  /* 0x000000182100720c */ /* 0x000fe20004f01270 */
[----:B------:R-:W-:Y:S01]  /*0920*/  VIADD R23, R35, 0x21 ;  /* 0x0000002123177836 */ /* 0x000fe20000000000 */
[----:B------:R-:W-:Y:S02]  /*0930*/  FSEL R15, RZ, 1, !P3 ;  /* 0x3f800000ff0f7808 */ /* 0x000fe40005800000 */
[----:B------:R-:W-:Y:S01]  /*0940*/  P2R R32, PR, RZ, 0x1 ;  /* 0x00000001ff207803 */ /* 0x000fe20000000000 */
[----:B------:R-:W-:Y:S01]  /*0950*/  IMAD.WIDE R22, R23, 0x4, R18 ;  /* 0x0000000417167825 */ /* 0x000fe200078e0212 */
[----:B--2---:R-:W-:Y:S02]  /*0960*/  SEL R12, R12, RZ, P5 ;  /* 0x000000ff0c0c7207 */ /* 0x004fe40002800000 */
[----:B------:R-:W-:-:S13]  /*0970*/  ISETP.LT.AND P5, PT, R2, 0x4800, P0 ;  /* 0x000048000200780c */ /* 0x000fda00007a1270 */
[----:B------:R1:W2:Y:S01]  /*0980*/  @P5 LDG.E.EL R13, desc[UR4][R22.64] ;  /* 0x00000004160d5981 */ /* 0x0002a2000c2e1900 */
[----:B------:R-:W-:Y:S01]  /*0990*/  VIADD R17, R28, 0x3 ;  /* 0x000000031c117836 */ /* 0x000fe20000000000 */
[----:B------:R-:W-:Y:S01]  /*09a0*/  ISETP.LT.AND P0, PT, R27, R24, !P1 ;  /* 0x000000181b00720c */ /* 0x000fe20004f01270 */
[----:B------:R-:W-:Y:S01]  /*09b0*/  VIADD R37, R35, 0x22 ;  /* 0x0000002223257836 */ /* 0x000fe20000000000 */
[----:B------:R-:W-:Y:S02]  /*09c0*/  FSEL R14, RZ, 1, !P4 ;  /* 0x3f800000ff0e7808 */ /* 0x000fe40006000000 */
[----:B------:R-:W-:Y:S01]  /*09d0*/  ISETP.GE.AND P3, PT, R17, R30, PT ;  /* 0x0000001e1100720c */ /* 0x000fe20003f66270 */
[----:B------:R-:W-:Y:S01]  /*09e0*/  IMAD.MOV.U32 R17, RZ, RZ, RZ ;  /* 0x000000ffff117224 */ /* 0x000fe200078e00ff */
[----:B------:R-:W-:Y:S02]  /*09f0*/  FSEL R16, RZ, 1, !P2 ;  /* 0x3f800000ff107808 */ /* 0x000fe40005000000 */
[----:B------:R-:W-:Y:S01]  /*0a00*/  ISETP.LT.AND P6, PT, R31, R26, !P3 ;  /* 0x0000001a1f00720c */ /* 0x000fe20005fc1270 */
[----:B-1----:R-:W-:Y:S01]  /*0a10*/  IMAD.WIDE R22, R37, 0x4, R18 ;  /* 0x0000000425167825 */ /* 0x002fe200078e0212 */
[----:B------:R-:W-:-:S02]  /*0a20*/  P2R R31, PR, RZ, 0x1 ;  /* 0x00000001ff1f7803 */ /* 0x000fc40000000000 */
[----:B------:R-:W-:Y:S02]  /*0a30*/  ISETP.LT.AND P0, PT, R2, 0x4800, P0 ;  /* 0x000048000200780c */ /* 0x000fe40000701270 */
[----:B------:R-:W-:Y:S01]  /*0a40*/  ISETP.LT.AND P2, PT, R27, R24, !P3 ;  /* 0x000000181b00720c */ /* 0x000fe20005f41270 */
[----:B------:R-:W-:-:S10]  /*0a50*/  VIADD R27, R35, 0x23 ;  /* 0x00000023231b7836 */ /* 0x000fd40000000000 */
[----:B------:R1:W3:Y:S02]  /*0a60*/  @P0 LDG.E.EL R17, desc[UR4][R22.64] ;  /* 0x0000000416110981 */ /* 0x0002e4000c2e1900 */
[----:B-1----:R-:W-:-:S04]  /*0a70*/  IMAD.WIDE R22, R27, 0x4, R18 ;  /* 0x000000041b167825 */ /* 0x002fc800078e0212 */
[----:B------:R-:W-:Y:S02]  /*0a80*/  IMAD.MOV.U32 R27, RZ, RZ, RZ ;  /* 0x000000ffff1b7224 */ /* 0x000fe400078e00ff */
[----:B------:R-:W-:Y:S02]  /*0a90*/  VIADD R37, R35, 0x31 ;  /* 0x0000003123257836 */ /* 0x000fe40000000000 */
[----:B------:R-:W-:Y:S01]  /*0aa0*/  IMAD.MOV.U32 R34, RZ, RZ, RZ ;  /* 0x000000ffff227224 */ /* 0x000fe200078e00ff */
[----:B--2---:R-:W-:Y:S02]  /*0ab0*/  SEL R13, R13, RZ, P5 ;  /* 0x000000ff0d0d7207 */ /* 0x004fe40002800000 */
[-C--:B------:R-:W-:Y:S02]  /*0ac0*/  ISETP.LT.AND P5, PT, R29, R24.reuse, !P1 ;  /* 0x000000181d00720c */ /* 0x080fe40004fa1270 */
[----:B------:R-:W-:Y:S02]  /*0ad0*/  ISETP.LT.AND P1, PT, R33, R24, !P3 ;  /* 0x000000182100720c */ /* 0x000fe40005f21270 */
[----:B------:R-:W-:-:S02]  /*0ae0*/  ISETP.LT.AND P4, PT, R2, 0x4800, P5 ;  /* 0x000048000200780c */ /* 0x000fc40002f81270 */
[----:B------:R-:W-:Y:S02]  /*0af0*/  ISETP.LT.AND P3, PT, R29, R24, !P3 ;  /* 0x000000181d00720c */ /* 0x000fe40005f61270 */
[----:B------:R-:W-:Y:S02]  /*0b00*/  P2R R24, PR, RZ, 0x1 ;  /* 0x00000001ff187803 */ /* 0x000fe40000000000 */
[----:B------:R-:W-:Y:S01]  /*0b10*/  ISETP.NE.AND P0, PT, R25, RZ, PT ;  /* 0x000000ff1900720c */ /* 0x000fe20003f05270 */
[----:B------:R-:W-:Y:S01]  /*0b20*/  IMAD.MOV.U32 R25, RZ, RZ, RZ ;  /* 0x000000ffff197224 */ /* 0x000fe200078e00ff */
[----:B------:R-:W-:Y:S02]  /*0b30*/  P2R R26, PR, RZ, 0x10 ;  /* 0x00000010ff1a7803 */ /* 0x000fe40000000000 */
[----:B------:R-:W-:Y:S02]  /*0b40*/  P2R R33, PR, RZ, 0x40 ;  /* 0x00000040ff217803 */ /* 0x000fe40000000000 */
[----:B------:R-:W-:Y:S01]  /*0b50*/  P2R R30, PR, RZ, 0x20 ;  /* 0x00000020ff1e7803 */ /* 0x000fe20000000000 */
[----:B------:R-:W2:Y:S01]  /*0b60*/  @P4 LDG.E.EL R25, desc[UR4][R22.64] ;  /* 0x0000000416194981 */ /* 0x000ea2000c2e1900 */
[----:B------:R-:W-:Y:S01]  /*0b70*/  ISETP.LT.AND P4, PT, R2, 0x4800, P6 ;  /* 0x000048000200780c */ /* 0x000fe20003781270 */
[----:B------:R-:W-:-:S04]  /*0b80*/  VIADD R29, R35, 0x30 ;  /* 0x00000030231d7836 */ /* 0x000fc80000000000 */
[----:B------:R-:W-:-:S08]  /*0b90*/  IMAD.WIDE R28, R29, 0x4, R18 ;  /* 0x000000041d1c7825 */ /* 0x000fd000078e0212 */
[----:B------:R1:W4:Y:S02]  /*0ba0*/  @P4 LDG.E.EL R27, desc[UR4][R28.64] ;  /* 0x000000041c1b4981 */ /* 0x000324000c2e1900 */
[----:B-1----:R-:W-:Y:S02]  /*0bb0*/  P2R R28, PR, RZ, 0x10 ;  /* 0x00000010ff1c7803 */ /* 0x002fe40000000000 */
[----:B------:R-:W-:-:S04]  /*0bc0*/  ISETP.NE.AND P4, PT, R33, RZ, PT ;  /* 0x000000ff2100720c */ /* 0x000fc80003f85270 */
[----:B------:R-:W-:Y:S02]  /*0bd0*/  P2R R29, PR, RZ, 0x10 ;  /* 0x00000010ff1d7803 */ /* 0x000fe40000000000 */
[----:B------:R-:W-:-:S04]  /*0be0*/  ISETP.NE.AND P4, PT, R30, RZ, PT ;  /* 0x000000ff1e00720c */ /* 0x000fc80003f85270 */
[----:B------:R-:W-:Y:S02]  /*0bf0*/  P2R R30, PR, RZ, 0x10 ;  /* 0x00000010ff1e7803 */ /* 0x000fe40000000000 */
[----:B------:R-:W-:-:S04]  /*0c00*/  ISETP.NE.AND P4, PT, R31, RZ, PT ;  /* 0x000000ff1f00720c */ /* 0x000fc80003f85270 */
[----:B------:R-:W-:Y:S02]  /*0c10*/  P2R R31, PR, RZ, 0x10 ;  /* 0x00000010ff1f7803 */ /* 0x000fe40000000000 */
[----:B------:R-:W-:Y:S02]  /*0c20*/  ISETP.NE.AND P4, PT, R32, RZ, PT ;  /* 0x000000ff2000720c */ /* 0x000fe40003f85270 */
[----:B------:R-:W-:Y:S02]  /*0c30*/  ISETP.LT.AND P5, PT, R2, 0x4800, P1 ;  /* 0x000048000200780c */ /* 0x000fe40000fa1270 */
[----:B------:R-:W-:Y:S02]  /*0c40*/  P2R R32, PR, RZ, 0x10 ;  /* 0x00000010ff207803 */ /* 0x000fe40000000000 */
[----:B------:R-:W-:-:S04]  /*0c50*/  ISETP.NE.AND P4, PT, R21, RZ, PT ;  /* 0x000000ff1500720c */ /* 0x000fc80003f85270 */
[----:B------:R-:W-:Y:S02]  /*0c60*/  P2R R33, PR, RZ, 0x10 ;  /* 0x00000010ff217803 */ /* 0x000fe40000000000 */
[----:B------:R-:W-:Y:S01]  /*0c70*/  ISETP.NE.AND P4, PT, R20, RZ, PT ;  /* 0x000000ff1400720c */ /* 0x000fe20003f85270 */
[----:B------:R-:W-:-:S05]  /*0c80*/  IMAD.WIDE R20, R37, 0x4, R18 ;  /* 0x0000000425147825 */ /* 0x000fca00078e0212 */
[----:B------:R1:W5:Y:S01]  /*0c90*/  @P5 LDG.E.EL R34, desc[UR4][R20.64] ;  /* 0x0000000414225981 */ /* 0x000362000c2e1900 */
[----:B------:R-:W-:Y:S01]  /*0ca0*/  ISETP.LT.AND P6, PT, R2, 0x4800, P2 ;  /* 0x000048000200780c */ /* 0x000fe200017c1270 */
[C---:B------:R-:W-:Y:S01]  /*0cb0*/  VIADD R23, R35.reuse, 0x32 ;  /* 0x0000003223177836 */ /* 0x040fe20000000000 */
[----:B-1----:R-:W-:Y:S02]  /*0cc0*/  FSEL R20, RZ, 1, !P0 ;  /* 0x3f800000ff147808 */ /* 0x002fe40004000000 */
[----:B------:R-:W-:Y:S01]  /*0cd0*/  ISETP.NE.AND P0, PT, R36, RZ, PT ;  /* 0x000000ff2400720c */ /* 0x000fe20003f05270 */
[----:B------:R-:W-:-:S03]  /*0ce0*/  VIADD R35, R35, 0x33 ;  /* 0x0000003323237836 */ /* 0x000fc60000000000 */
[----:B------:R-:W-:Y:S02]  /*0cf0*/  FSEL R36, RZ, 1, !P0 ;  /* 0x3f800000ff247808 */ /* 0x000fe40004000000 */
[----:B------:R-:W-:Y:S01]  /*0d00*/  ISETP.LT.AND P0, PT, R2, 0x4800, P3 ;  /* 0x000048000200780c */ /* 0x000fe20001f01270 */
[----:B------:R-:W-:-:S04]  /*0d10*/  IMAD.WIDE R22, R23, 0x4, R18 ;  /* 0x0000000417167825 */ /* 0x000fc800078e0212 */
[----:B------:R-:W-:Y:S02]  /*0d20*/  IMAD.MOV.U32 R37, RZ, RZ, RZ ;  /* 0x000000ffff257224 */ /* 0x000fe400078e00ff */
[----:B------:R-:W-:-:S04]  /*0d30*/  IMAD.WIDE R18, R35, 0x4, R18 ;  /* 0x0000000423127825 */ /* 0x000fc800078e0212 */
[----:B------:R-:W-:Y:S01]  /*0d40*/  IMAD.MOV.U32 R35, RZ, RZ, RZ ;  /* 0x000000ffff237224 */ /* 0x000fe200078e00ff */
[----:B------:R1:W5:Y:S05]  /*0d50*/  @P6 LDG.E.EL R37, desc[UR4][R22.64] ;  /* 0x0000000416256981 */ /* 0x00036a000c2e1900 */
[----:B------:R1:W5:Y:S01]  /*0d60*/  @P0 LDG.E.EL R35, desc[UR4][R18.64] ;  /* 0x0000000412230981 */ /* 0x000362000c2e1900 */
[----:B------:R-:W-:-:S04]  /*0d70*/  FADD R3, R3, R0 ;  /* 0x0000000003037221 */ /* 0x000fc80000000000 */
[----:B------:R-:W-:-:S04]  /*0d80*/  FADD R14, R3, R14 ;  /* 0x0000000e030e7221 */ /* 0x000fc80000000000 */
[----:B------:R-:W-:Y:S01]  /*0d90*/  FADD R15, R14, R15 ;  /* 0x0000000f0e0f7221 */ /* 0x000fe20000000000 */
[----:B------:R-:W-:-:S03]  /*0da0*/  FSEL R21, RZ, 1, !P4 ;  /* 0x3f800000ff157808 */ /* 0x000fc60006000000 */
[----:B-1----:R-:W-:Y:S01]  /*0db0*/  FADD R23, R15, R16 ;  /* 0x000000100f177221 */ /* 0x002fe20000000000 */
[----:B------:R-:W-:-:S03]  /*0dc0*/  ISETP.NE.AND P4, PT, R33, RZ, PT ;  /* 0x000000ff2100720c */ /* 0x000fc60003f85270 */
[----:B------:R-:W-:Y:S01]  /*0dd0*/  FADD R23, R23, R20 ;  /* 0x0000001417177221 */ /* 0x000fe20000000000 */
[----:B------:R-:W-:Y:S02]  /*0de0*/  FSEL R33, RZ, 1, !P4 ;  /* 0x3f800000ff217808 */ /* 0x000fe40006000000 */
[----:B------:R-:W-:Y:S01]  /*0df0*/  ISETP.NE.AND P4, PT, R32, RZ, PT ;  /* 0x000000ff2000720c */ /* 0x000fe20003f85270 */
[----:B------:R-:W-:-:S03]  /*0e00*/  FADD R36, R23, R36 ;  /* 0x0000002417247221 */ /* 0x000fc60000000000 */
[----:B------:R-:W-:Y:S01]  /*0e10*/  FSEL R0, RZ, 1, !P4 ;  /* 0x3f800000ff007808 */ /* 0x000fe20006000000 */
[----:B------:R-:W-:Y:S01]  /*0e20*/  FADD R36, R36, R21 ;  /* 0x0000001524247221 */ /* 0x000fe20000000000 */
[----:B------:R-:W-:-:S03]  /*0e30*/  ISETP.NE.AND P4, PT, R31, RZ, PT ;  /* 0x000000ff1f00720c */ /* 0x000fc60003f85270 */
[----:B------:R-:W-:Y:S01]  /*0e40*/  FADD R33, R36, R33 ;  /* 0x0000002124217221 */ /* 0x000fe20000000000 */
[----:B------:R-:W-:Y:S01]  /*0e50*/  FSEL R3, RZ, 1, !P4 ;  /* 0x3f800000ff037808 */ /* 0x000fe20006000000 */
[----:B------:R-:W-:Y:S01]  /*0e60*/  FADD R4, R5, R4 ;  /* 0x0000000405047221 */ /* 0x000fe20000000000 */
[----:B------:R-:W-:Y:S01]  /*0e70*/  ISETP.NE.AND P4, PT, R30, RZ, PT ;  /* 0x000000ff1e00720c */ /* 0x000fe20003f85270 */
[----:B------:R-:W-:Y:S02]  /*0e80*/  FADD R0, R33, R0 ;  /* 0x0000000021007221 */ /* 0x000fe40000000000 */
[----:B------:R-:W-:Y:S01]  /*0e90*/  FADD R9, R4, R9 ;  /* 0x0000000904097221 */ /* 0x000fe20000000000 */
[----:B------:R-:W-:Y:S01]  /*0ea0*/  FSEL R14, RZ, 1, !P4 ;  /* 0x3f800000ff0e7808 */ /* 0x000fe20006000000 */
[----:B------:R-:W-:Y:S01]  /*0eb0*/  FADD R3, R0, R3 ;  /* 0x0000000300037221 */ /* 0x000fe20000000000 */
[----:B------:R-:W-:Y:S01]  /*0ec0*/  ISETP.NE.AND P4, PT, R29, RZ, PT ;  /* 0x000000ff1d00720c */ /* 0x000fe20003f85270 */
[----:B------:R-:W-:Y:S01]  /*0ed0*/  FADD R8, R9, R8 ;  /* 0x0000000809087221 */ /* 0x000fe20000000000 */
[----:B------:R-:W-:Y:S01]  /*0ee0*/  FSEL R16, RZ, 1, !P1 ;  /* 0x3f800000ff107808 */ /* 0x000fe20004800000 */
[----:B------:R-:W-:Y:S01]  /*0ef0*/  FADD R14, R3, R14 ;  /* 0x0000000e030e7221 */ /* 0x000fe20000000000 */
[----:B------:R-:W-:Y:S01]  /*0f00*/  FSEL R15, RZ, 1, !P4 ;  /* 0x3f800000ff0f7808 */ /* 0x000fe20006000000 */
[----:B------:R-:W-:Y:S01]  /*0f10*/  FADD R7, R8, R7 ;  /* 0x0000000708077221 */ /* 0x000fe20000000000 */
[----:B0-----:R-:W-:Y:S01]  /*0f20*/  FSEL R18, RZ, 1, !P2 ;  /* 0x3f800000ff127808 */ /* 0x001fe20005000000 */
[----:B------:R-:W0:Y:S02]  /*0f30*/  LDC.64 R4, c[0x0][0x218] ;  /* 0x00008600ff047b82 */ /* 0x000e240000000a00 */
[----:B------:R-:W-:Y:S01]  /*0f40*/  FADD R15, R14, R15 ;  /* 0x0000000f0e0f7221 */ /* 0x000fe20000000000 */
[----:B------:R-:W-:-:S03]  /*0f50*/  FADD R7, R7, R6 ;  /* 0x0000000607077221 */ /* 0x000fc60000000000 */
[----:B------:R-:W-:Y:S01]  /*0f60*/  FADD R15, R15, R16 ;  /* 0x000000100f0f7221 */ /* 0x000fe20000000000 */
[----:B------:R-:W-:Y:S01]  /*0f70*/  FADD R10, R7, R10 ;  /* 0x0000000a070a7221 */ /* 0x000fe20000000000 */
[----:B------:R-:W-:Y:S02]  /*0f80*/  FSEL R0, RZ, 1, !P3 ;  /* 0x3f800000ff007808 */ /* 0x000fe40005800000 */
[----:B------:R-:W-:Y:S01]  /*0f90*/  FADD R15, R15, R18 ;  /* 0x000000120f0f7221 */ /* 0x000fe20000000000 */
[----:B------:R-:W-:Y:S01]  /*0fa0*/  FADD R11, R10, R11 ;  /* 0x0000000b0a0b7221 */ /* 0x000fe20000000000 */
[----:B------:R-:W-:Y:S02]  /*0fb0*/  ISETP.NE.AND P1, PT, R26, RZ, PT ;  /* 0x000000ff1a00720c */ /* 0x000fe40003f25270 */
[----:B------:R-:W-:Y:S01]  /*0fc0*/  FADD R0, R15, R0 ;  /* 0x000000000f007221 */ /* 0x000fe20000000000 */
[----:B------:R-:W-:Y:S01]  /*0fd0*/  ISETP.NE.AND P2, PT, R24, RZ, PT ;  /* 0x000000ff1800720c */ /* 0x000fe20003f45270 */
[----:B------:R-:W-:-:S03]  /*0fe0*/  FADD R12, R11, R12 ;  /* 0x0000000c0b0c7221 */ /* 0x000fc60000000000 */
[----:B---3--:R-:W-:Y:S01]  /*0ff0*/  SEL R17, R17, RZ, P2 ;  /* 0x000000ff11117207 */ /* 0x008fe20001000000 */
[----:B------:R-:W-:Y:S01]  /*1000*/  FADD R12, R12, R13 ;  /* 0x0000000d0c0c7221 */ /* 0x000fe20000000000 */
[----:B------:R-:W-:-:S03]  /*1010*/  ISETP.NE.AND P4, PT, R28, RZ, PT ;  /* 0x000000ff1c00720c */ /* 0x000fc60003f85270 */
[----:B------:R-:W-:Y:S01]  /*1020*/  FADD R12, R12, R17 ;  /* 0x000000110c0c7221 */ /* 0x000fe20000000000 */
[----:B--2---:R-:W-:Y:S02]  /*1030*/  SEL R25, R25, RZ, P1 ;  /* 0x000000ff19197207 */ /* 0x004fe40000800000 */
[----:B------:R-:W-:-:S03]  /*1040*/  FSETP.GEU.AND P1, PT, R0, 1.175494350822287508e-38, PT ;  /* 0x008000000000780b */ /* 0x000fc60003f2e000 */
[----:B------:R-:W-:Y:S01]  /*1050*/  FADD R12, R12, R25 ;  /* 0x000000190c0c7221 */ /* 0x000fe20000000000 */
[----:B----4-:R-:W-:-:S09]  /*1060*/  SEL R27, R27, RZ, P4 ;  /* 0x000000ff1b1b7207 */ /* 0x010fd20002000000 */
[----:B------:R-:W-:Y:S01]  /*1070*/  @!P1 FMUL R0, R0, 16777216 ;  /* 0x4b80000000009820 */ /* 0x000fe20000400000 */
[----:B------:R-:W-:-:S05]  /*1080*/  FADD R27, R12, R27 ;  /* 0x0000001b0c1b7221 */ /* 0x000fca0000000000 */
[----:B------:R-:W1:Y:S01]  /*1090*/  MUFU.RCP R0, R0 ;  /* 0x0000000000007308 */ /* 0x000e620000001000 */
[----:B-----5:R-:W-:-:S05]  /*10a0*/  SEL R34, R34, RZ, P5 ;  /* 0x000000ff22227207 */ /* 0x020fca0002800000 */
[----:B------:R-:W-:Y:S01]  /*10b0*/  FADD R34, R27, R34 ;  /* 0x000000221b227221 */ /* 0x000fe20000000000 */
[----:B------:R-:W-:Y:S02]  /*10c0*/  SEL R37, R37, RZ, P6 ;  /* 0x000000ff25257207 */ /* 0x000fe40003000000 */
[----:B------:R-:W-:Y:S02]  /*10d0*/  SEL R35, R35, RZ, P0 ;  /* 0x000000ff23237207 */ /* 0x000fe40000000000 */
[----:B------:R-:W-:Y:S01]  /*10e0*/  ISETP.GE.AND P0, PT, R2, 0x4800, PT ;  /* 0x000048000200780c */ /* 0x000fe20003f06270 */
[----:B------:R-:W-:-:S04]  /*10f0*/  FADD R34, R34, R37 ;  /* 0x0000002522227221 */ /* 0x000fc80000000000 */
[----:B------:R-:W-:-:S04]  /*1100*/  FADD R35, R34, R35 ;  /* 0x0000002322237221 */ /* 0x000fc80000000000 */
[----:B------:R-:W-:Y:S01]  /*1110*/  @!P1 FMUL R35, R35, 16777216 ;  /* 0x4b80000023239820 */ /* 0x000fe20000400000 */
[----:B0-----:R-:W-:-:S04]  /*1120*/  IMAD.WIDE R2, R2, 0x4, R4 ;  /* 0x0000000402027825 */ /* 0x001fc800078e0204 */
[----:B-1----:R-:W-:Y:S01]  /*1130*/  FMUL R35, R0, R35 ;  /* 0x0000002300237220 */ /* 0x002fe20000400000 */
[----:B------:R-:W-:Y:S06]  /*1140*/  @P0 EXIT ;  /* 0x000000000000094d */ /* 0x000fec0003800000 */
[----:B------:R-:W-:Y:S01]  /*1150*/  STG.E desc[UR4][R2.64], R35 ;  /* 0x0000002302007986 */ /* 0x000fe2000c101904 */
[----:B------:R-:W-:Y:S05]  /*1160*/  EXIT ;  /* 0x000000000000794d */ /* 0x000fea0003800000 */
.L_x_0:
[----:B------:R-:W-:-:S00]  /*1170*/  BRA `(.L_x_0) ;  /* 0xfffffffc00fc7947 */ /* 0x000fc0000383ffff */
[----:B------:R-:W-:-:S00]  /*1180*/  NOP ;  /* 0x0000000000007918 */ /* 0x000fc00000000000 */
[----:B------:R-:W-:-:S00]  /*1190*/  NOP ;  /* 0x0000000000007918 */ /* 0x000fc00000000000 */
[----:B------:R-:W-:-:S00]  /*11a0*/  NOP ;  /* 0x0000000000007918 */ /* 0x000fc00000000000 */
[----:B------:R-:W-:-:S00]  /*11b0*/  NOP ;  /* 0x0000000000007918 */ /* 0x000fc00000000000 */
[----:B------:R-:W-:-:S00]  /*11c0*/  NOP ;  /* 0x0000000000007918 */ /* 0x000fc00000000000 */
[----:B------:R-:W-:-:S00]  /*11d0*/  NOP ;  /* 0x0000000000007918 */ /* 0x000fc00000000000 */
[----:B------:R-:W-:-:S00]  /*11e0*/  NOP ;  /* 0x0000000000007918 */ /* 0x000fc00000000000 */
[----:B------:R-:W-:-:S00]  /*11f0*/  NOP ;  /* 0x0000000000007918 */ /* 0x000fc00000000000 */
.L_x_1:


//--------------------- .nv.constant0.triton_poi_fused__adaptive_avg_pool2d_16 --------------------------
	.section	.nv.constant0.triton_poi_fused__adaptive_avg_pool2d_16,"a",@progbits
	.sectionflags	@""
	.align	4
.nv.constant0.triton_poi_fused__adaptive_avg_pool2d_16:
	.zero		548
